//
// Generated by NVIDIA NVVM Compiler
//
// Compiler Build ID: CL-36424714
// Cuda compilation tools, release 13.0, V13.0.88
// Based on NVVM 20.0.0
//

.version 9.0
.target sm_100
.address_size 64

	// .globl	_Z8rooflinePd

.visible .entry _Z8rooflinePd(
	.param .u64 .ptr .align 1 _Z8rooflinePd_param_0
)
{


	ret;

}


// ===== COMPILED SASS (sm_100) =====

	.target	sm_100

	.elftype	@"ET_EXEC"


//--------------------- .note.nv.tkinfo           --------------------------
	.section	.note.nv.tkinfo,"",@"SHT_NOTE"
	.sectionflags	@"SHF_NOTE_NV_TKINFO"
	.tkinfo
        /*0018*/ 	.word	0x00000002
        /*0030*/ 	.string	""
        /*0030*/ 	.string	"ptxas"
        /*0030*/ 	.string	"Cuda compilation tools, release 13.0, V13.0.88"
        /*0030*/ 	.string	"Build cuda_13.0.r13.0/compiler.36424714_0"
        /*0030*/ 	.string	"-arch sm_100 -m 64 "



//--------------------- .note.nv.cuinfo           --------------------------
	.section	.note.nv.cuinfo,"",@"SHT_NOTE"
	.sectionflags	@"SHF_NOTE_NV_CUINFO"
        /*0018*/ 	.short	0x0002
        /*001a*/ 	.short	0x0064
        /*001c*/ 	.short	0x0082
	.zero		2


//--------------------- .nv.info                  --------------------------
	.section	.nv.info,"",@"SHT_CUDA_INFO"
	.align	4


	//----- nvinfo : EIATTR_REGCOUNT
	.align		4
        /*0000*/ 	.byte	0x04, 0x2f
        /*0002*/ 	.short	(.L_1 - .L_0)
	.align		4
.L_0:
        /*0004*/ 	.word	index@(_Z8rooflinePd)
        /*0008*/ 	.word	0x00000004


	//----- nvinfo : EIATTR_FRAME_SIZE
	.align		4
.L_1:
        /*000c*/ 	.byte	0x04, 0x11
        /*000e*/ 	.short	(.L_3 - .L_2)
	.align		4
.L_2:
        /*0010*/ 	.word	index@(_Z8rooflinePd)
        /*0014*/ 	.word	0x00000000


	//----- nvinfo : EIATTR_MIN_STACK_SIZE
	.align		4
.L_3:
        /*0018*/ 	.byte	0x04, 0x12
        /*001a*/ 	.short	(.L_5 - .L_4)
	.align		4
.L_4:
        /*001c*/ 	.word	index@(_Z8rooflinePd)
        /*0020*/ 	.word	0x00000000
.L_5:


//--------------------- .nv.compat                --------------------------
	.section	.nv.compat,"",@"SHT_CUDA_COMPAT_INFO"
	.align	4
        /*0000*/ 	.byte	0x02, 0x09, 0x00, 0x00, 0x02, 0x02, 0x01, 0x00, 0x02, 0x05, 0x05, 0x00, 0x03, 0x07, 0x01, 0x01
        /*0010*/ 	.byte	0x02, 0x03, 0x00, 0x00, 0x02, 0x06, 0x01, 0x00, 0x04, 0x0b, 0x08, 0x00, 0x09, 0x00, 0x00, 0x00
        /*0020*/ 	.byte	0x00, 0x00, 0x00, 0x00


//--------------------- .nv.info._Z8rooflinePd    --------------------------
	.section	.nv.info._Z8rooflinePd,"",@"SHT_CUDA_INFO"
	.sectionflags	@""
	.align	4


	//----- nvinfo : EIATTR_CUDA_API_VERSION
	.align		4
        /*0000*/ 	.byte	0x04, 0x37
        /*0002*/ 	.short	(.L_7 - .L_6)
.L_6:
        /*0004*/ 	.word	0x00000082


	//----- nvinfo : EIATTR_KPARAM_INFO
	.align		4
.L_7:
        /*0008*/ 	.byte	0x04, 0x17
        /*000a*/ 	.short	(.L_9 - .L_8)
.L_8:
        /*000c*/ 	.word	0x00000000
        /*0010*/ 	.short	0x0000
        /*0012*/ 	.short	0x0000
        /*0014*/ 	.byte	0x00, 0xf5, 0x21, 0x00


	//----- nvinfo : EIATTR_SPARSE_MMA_MASK
	.align		4
.L_9:
        /*0018*/ 	.byte	0x03, 0x50
        /*001a*/ 	.short	0x0000


	//----- nvinfo : EIATTR_MAXREG_COUNT
	.align		4
        /*001c*/ 	.byte	0x03, 0x1b
        /*001e*/ 	.short	0x00ff


	//----- nvinfo : EIATTR_MERCURY_ISA_VERSION
	.align		4
        /*0020*/ 	.byte	0x03, 0x5f
        /*0022*/ 	.short	0x0101


	//----- nvinfo : EIATTR_VRC_CTA_INIT_COUNT
	.align		4
        /*0024*/ 	.byte	0x02, 0x4a
	.zero		1
	.zero		1


	//----- nvinfo : EIATTR_EXIT_INSTR_OFFSETS
	.align		4
        /*0028*/ 	.byte	0x04, 0x1c
        /*002a*/ 	.short	(.L_11 - .L_10)


	//   ....[0]....
.L_10:
        /*002c*/ 	.word	0x00000010


	//----- nvinfo : EIATTR_CBANK_PARAM_SIZE
	.align		4
.L_11:
        /*0030*/ 	.byte	0x03, 0x19
        /*0032*/ 	.short	0x0008


	//----- nvinfo : EIATTR_PARAM_CBANK
	.align		4
        /*0034*/ 	.byte	0x04, 0x0a
        /*0036*/ 	.short	(.L_13 - .L_12)
	.align		4
.L_12:
        /*0038*/ 	.word	index@(.nv.constant0._Z8rooflinePd)
        /*003c*/ 	.short	0x0380
        /*003e*/ 	.short	0x0008


	//----- nvinfo : EIATTR_SW_WAR
	.align		4
.L_13:
        /*0040*/ 	.byte	0x04, 0x36
        /*0042*/ 	.short	(.L_15 - .L_14)
.L_14:
        /*0044*/ 	.word	0x00000008
.L_15:


//--------------------- .nv.callgraph             --------------------------
	.section	.nv.callgraph,"",@"SHT_CUDA_CALLGRAPH"
	.align	4
	.sectionentsize	8
	.align		4
        /*0000*/ 	.word	0x00000000
	.align		4
        /*0004*/ 	.word	0xffffffff
	.align		4
        /*0008*/ 	.word	0x00000000
	.align		4
        /*000c*/ 	.word	0xfffffffe
	.align		4
        /*0010*/ 	.word	0x00000000
	.align		4
        /*0014*/ 	.word	0xfffffffd
	.align		4
        /*0018*/ 	.word	0x00000000
	.align		4
        /*001c*/ 	.word	0xfffffffc


//--------------------- .text._Z8rooflinePd       --------------------------
	.section	.text._Z8rooflinePd,"ax",@progbits
	.align	128
        .global         _Z8rooflinePd
        .type           _Z8rooflinePd,@function
        .size           _Z8rooflinePd,(.L_x_1 - _Z8rooflinePd)
        .other          _Z8rooflinePd,@"STO_CUDA_ENTRY STV_DEFAULT"
_Z8rooflinePd:
.text._Z8rooflinePd:
[----:B------:R-:W-:Y:S01]  /*0000*/  LDC R1, c[0x0][0x37c] ;  /* 0x0000df00ff017b82 */ /* 0x000fe20000000800 */
[----:B------:R-:W-:Y:S05]  /*0010*/  EXIT ;  /* 0x000000000000794d */ /* 0x000fea0003800000 */
.L_x_0:
[----:B------:R-:W-:-:S00]  /*0020*/  BRA `(.L_x_0) ;  /* 0xfffffffc00fc7947 */ /* 0x000fc0000383ffff */
[----:B------:R-:W-:-:S00]  /*0030*/  NOP ;  /* 0x0000000000007918 */ /* 0x000fc00000000000 */
        /* <DEDUP_REMOVED lines=12> */
.L_x_1:


//--------------------- .nv.shared.reserved.0     --------------------------
	.section	.nv.shared.reserved.0,"aw",@nobits
	.weak		__nv_reservedSMEM_offset_0_alias
	.size		__nv_reservedSMEM_offset_0_alias, 0, 64
	.other		__nv_reservedSMEM_offset_0_alias,@"STO_CUDA_RESERVED_SHARED STV_DEFAULT"
__nv_reservedSMEM_offset_0_alias:
	.zero		0
	.zero		64


//--------------------- .nv.constant0._Z8rooflinePd --------------------------
	.section	.nv.constant0._Z8rooflinePd,"a",@progbits
	.sectionflags	@""
	.align	4
.nv.constant0._Z8rooflinePd:
	.zero		904


//--------------------- SYMBOLS --------------------------

	.type		.nv.reservedSmem.offset0,@object
	.size		.nv.reservedSmem.offset0,0x4
